//
// Generated by NVIDIA NVVM Compiler
//
// Compiler Build ID: CL-36424714
// Cuda compilation tools, release 13.0, V13.0.88
// Based on NVVM 20.0.0
//

.version 9.0
.target sm_100
.address_size 64

	// .globl	_Z16PrintThreadIndexPiii
.extern .func  (.param .b32 func_retval0) vprintf
(
	.param .b64 vprintf_param_0,
	.param .b64 vprintf_param_1
)
;
.global .align 1 .b8 $str[82] = {116, 104, 114, 101, 97, 100, 95, 105, 100, 58, 40, 37, 100, 44, 32, 37, 100, 41, 32, 98, 108, 111, 99, 107, 95, 105, 100, 58, 40, 37, 100, 44, 32, 37, 100, 41, 32, 99, 111, 111, 114, 100, 105, 110, 97, 116, 101, 58, 40, 37, 100, 44, 32, 37, 100, 41, 32, 103, 108, 111, 98, 97, 108, 32, 105, 110, 100, 101, 120, 58, 37, 100, 32, 105, 118, 97, 108, 58, 37, 100, 10};

.visible .entry _Z16PrintThreadIndexPiii(
	.param .u64 .ptr .align 1 _Z16PrintThreadIndexPiii_param_0,
	.param .u32 _Z16PrintThreadIndexPiii_param_1,
	.param .u32 _Z16PrintThreadIndexPiii_param_2
)
{
	.local .align 16 .b8 	__local_depot0[32];
	.reg .b64 	%SP;
	.reg .b64 	%SPL;
	.reg .b32 	%r<14>;
	.reg .b64 	%rd<9>;

	mov.u64 	%SPL, __local_depot0;
	cvta.local.u64 	%SP, %SPL;
	ld.param.u64 	%rd1, [_Z16PrintThreadIndexPiii_param_0];
	ld.param.u32 	%r1, [_Z16PrintThreadIndexPiii_param_1];
	cvta.to.global.u64 	%rd2, %rd1;
	add.u64 	%rd3, %SP, 0;
	add.u64 	%rd4, %SPL, 0;
	mov.u32 	%r2, %tid.x;
	mov.u32 	%r3, %ctaid.x;
	mov.u32 	%r4, %ntid.x;
	mad.lo.s32 	%r5, %r3, %r4, %r2;
	mov.u32 	%r6, %tid.y;
	mov.u32 	%r7, %ctaid.y;
	mov.u32 	%r8, %ntid.y;
	mad.lo.s32 	%r9, %r7, %r8, %r6;
	mad.lo.s32 	%r10, %r1, %r9, %r5;
	mul.wide.u32 	%rd5, %r10, 4;
	add.s64 	%rd6, %rd2, %rd5;
	ld.global.u32 	%r11, [%rd6];
	st.local.v4.u32 	[%rd4], {%r2, %r6, %r3, %r7};
	st.local.v4.u32 	[%rd4+16], {%r5, %r9, %r10, %r11};
	mov.u64 	%rd7, $str;
	cvta.global.u64 	%rd8, %rd7;
	{ // callseq 0, 0
	.param .b64 param0;
	st.param.b64 	[param0], %rd8;
	.param .b64 param1;
	st.param.b64 	[param1], %rd3;
	.param .b32 retval0;
	call.uni (retval0), 
	vprintf, 
	(
	param0, 
	param1
	);
	ld.param.b32 	%r12, [retval0];
	} // callseq 0
	ret;

}


// ===== COMPILED SASS (sm_100) =====

	.target	sm_100

	.elftype	@"ET_EXEC"


//--------------------- .note.nv.tkinfo           --------------------------
	.section	.note.nv.tkinfo,"",@"SHT_NOTE"
	.sectionflags	@"SHF_NOTE_NV_TKINFO"
	.tkinfo
        /*0018*/ 	.word	0x00000002
        /*0030*/ 	.string	""
        /*0030*/ 	.string	"ptxas"
        /*0030*/ 	.string	"Cuda compilation tools, release 13.0, V13.0.88"
        /*0030*/ 	.string	"Build cuda_13.0.r13.0/compiler.36424714_0"
        /*0030*/ 	.string	"-arch sm_100 -m 64 "



//--------------------- .note.nv.cuinfo           --------------------------
	.section	.note.nv.cuinfo,"",@"SHT_NOTE"
	.sectionflags	@"SHF_NOTE_NV_CUINFO"
        /*0018*/ 	.short	0x0002
        /*001a*/ 	.short	0x0064
        /*001c*/ 	.short	0x0082
	.zero		2


//--------------------- .nv.info                  --------------------------
	.section	.nv.info,"",@"SHT_CUDA_INFO"
	.align	4


	//----- nvinfo : EIATTR_REGCOUNT
	.align		4
        /*0000*/ 	.byte	0x04, 0x2f
        /*0002*/ 	.short	(.L_2 - .L_1)
	.align		4
.L_1:
        /*0004*/ 	.word	index@(_Z16PrintThreadIndexPiii)
        /*0008*/ 	.word	0x00000018


	//----- nvinfo : EIATTR_FRAME_SIZE
	.align		4
.L_2:
        /*000c*/ 	.byte	0x04, 0x11
        /*000e*/ 	.short	(.L_4 - .L_3)
	.align		4
.L_3:
        /*0010*/ 	.word	index@(_Z16PrintThreadIndexPiii)
        /*0014*/ 	.word	0x00000020


	//----- nvinfo : EIATTR_MIN_STACK_SIZE
	.align		4
.L_4:
        /*0018*/ 	.byte	0x04, 0x12
        /*001a*/ 	.short	(.L_6 - .L_5)
	.align		4
.L_5:
        /*001c*/ 	.word	index@(_Z16PrintThreadIndexPiii)
        /*0020*/ 	.word	0x00000020
.L_6:


//--------------------- .nv.compat                --------------------------
	.section	.nv.compat,"",@"SHT_CUDA_COMPAT_INFO"
	.align	4
        /*0000*/ 	.byte	0x02, 0x09, 0x00, 0x00, 0x02, 0x02, 0x01, 0x00, 0x02, 0x05, 0x05, 0x00, 0x03, 0x07, 0x01, 0x01
        /*0010*/ 	.byte	0x02, 0x03, 0x00, 0x00, 0x02, 0x06, 0x01, 0x00, 0x04, 0x0b, 0x08, 0x00, 0x09, 0x00, 0x00, 0x00
        /*0020*/ 	.byte	0x00, 0x00, 0x00, 0x00


//--------------------- .nv.info._Z16PrintThreadIndexPiii --------------------------
	.section	.nv.info._Z16PrintThreadIndexPiii,"",@"SHT_CUDA_INFO"
	.sectionflags	@""
	.align	4


	//----- nvinfo : EIATTR_CUDA_API_VERSION
	.align		4
        /*0000*/ 	.byte	0x04, 0x37
        /*0002*/ 	.short	(.L_8 - .L_7)
.L_7:
        /*0004*/ 	.word	0x00000082


	//----- nvinfo : EIATTR_KPARAM_INFO
	.align		4
.L_8:
        /*0008*/ 	.byte	0x04, 0x17
        /*000a*/ 	.short	(.L_10 - .L_9)
.L_9:
        /*000c*/ 	.word	0x00000000
        /*0010*/ 	.short	0x0002
        /*0012*/ 	.short	0x000c
        /*0014*/ 	.byte	0x00, 0xf0, 0x11, 0x00


	//----- nvinfo : EIATTR_KPARAM_INFO
	.align		4
.L_10:
        /*0018*/ 	.byte	0x04, 0x17
        /*001a*/ 	.short	(.L_12 - .L_11)
.L_11:
        /*001c*/ 	.word	0x00000000
        /*0020*/ 	.short	0x0001
        /*0022*/ 	.short	0x0008
        /*0024*/ 	.byte	0x00, 0xf0, 0x11, 0x00


	//----- nvinfo : EIATTR_KPARAM_INFO
	.align		4
.L_12:
        /*0028*/ 	.byte	0x04, 0x17
        /*002a*/ 	.short	(.L_14 - .L_13)
.L_13:
        /*002c*/ 	.word	0x00000000
        /*0030*/ 	.short	0x0000
        /*0032*/ 	.short	0x0000
        /*0034*/ 	.byte	0x00, 0xf5, 0x21, 0x00


	//----- nvinfo : EIATTR_SPARSE_MMA_MASK
	.align		4
.L_14:
        /*0038*/ 	.byte	0x03, 0x50
        /*003a*/ 	.short	0x0000


	//----- nvinfo : EIATTR_MAXREG_COUNT
	.align		4
        /*003c*/ 	.byte	0x03, 0x1b
        /*003e*/ 	.short	0x00ff


	//----- nvinfo : EIATTR_EXTERNS
	.align		4
        /*0040*/ 	.byte	0x04, 0x0f
        /*0042*/ 	.short	(.L_16 - .L_15)


	//   ....[0]....
	.align		4
.L_15:
        /*0044*/ 	.word	index@(vprintf)


	//----- nvinfo : EIATTR_MERCURY_ISA_VERSION
	.align		4
.L_16:
        /*0048*/ 	.byte	0x03, 0x5f
        /*004a*/ 	.short	0x0101


	//----- nvinfo : EIATTR_VRC_CTA_INIT_COUNT
	.align		4
        /*004c*/ 	.byte	0x02, 0x4a
	.zero		1
	.zero		1


	//----- nvinfo : EIATTR_SYSCALL_OFFSETS
	.align		4
        /*0050*/ 	.byte	0x04, 0x46
        /*0052*/ 	.short	(.L_18 - .L_17)


	//   ....[0]....
.L_17:
        /*0054*/ 	.word	0x000001c0


	//----- nvinfo : EIATTR_EXIT_INSTR_OFFSETS
	.align		4
.L_18:
        /*0058*/ 	.byte	0x04, 0x1c
        /*005a*/ 	.short	(.L_20 - .L_19)


	//   ....[0]....
.L_19:
        /*005c*/ 	.word	0x000001d0


	//----- nvinfo : EIATTR_CBANK_PARAM_SIZE
	.align		4
.L_20:
        /*0060*/ 	.byte	0x03, 0x19
        /*0062*/ 	.short	0x0010


	//----- nvinfo : EIATTR_PARAM_CBANK
	.align		4
        /*0064*/ 	.byte	0x04, 0x0a
        /*0066*/ 	.short	(.L_22 - .L_21)
	.align		4
.L_21:
        /*0068*/ 	.word	index@(.nv.constant0._Z16PrintThreadIndexPiii)
        /*006c*/ 	.short	0x0380
        /*006e*/ 	.short	0x0010


	//----- nvinfo : EIATTR_SW_WAR
	.align		4
.L_22:
        /*0070*/ 	.byte	0x04, 0x36
        /*0072*/ 	.short	(.L_24 - .L_23)
.L_23:
        /*0074*/ 	.word	0x00000008
.L_24:


//--------------------- .nv.callgraph             --------------------------
	.section	.nv.callgraph,"",@"SHT_CUDA_CALLGRAPH"
	.align	4
	.sectionentsize	8
	.align		4
        /*0000*/ 	.word	0x00000000
	.align		4
        /*0004*/ 	.word	0xffffffff
	.align		4
        /*0008*/ 	.word	index@(_Z16PrintThreadIndexPiii)
	.align		4
        /*000c*/ 	.word	index@(vprintf)
	.align		4
        /*0010*/ 	.word	0x00000000
	.align		4
        /*0014*/ 	.word	0xfffffffe
	.align		4
        /*0018*/ 	.word	0x00000000
	.align		4
        /*001c*/ 	.word	0xfffffffd
	.align		4
        /*0020*/ 	.word	0x00000000
	.align		4
        /*0024*/ 	.word	0xfffffffc


//--------------------- .nv.constant4             --------------------------
	.section	.nv.constant4,"a",@progbits
	.align	8
	.align		8
.nv.constant4:
        /*0000*/ 	.dword	vprintf
	.align		8
        /*0008*/ 	.dword	$str


//--------------------- .text._Z16PrintThreadIndexPiii --------------------------
	.section	.text._Z16PrintThreadIndexPiii,"ax",@progbits
	.align	128
        .global         _Z16PrintThreadIndexPiii
        .type           _Z16PrintThreadIndexPiii,@function
        .size           _Z16PrintThreadIndexPiii,(.L_x_2 - _Z16PrintThreadIndexPiii)
        .other          _Z16PrintThreadIndexPiii,@"STO_CUDA_ENTRY STV_DEFAULT"
_Z16PrintThreadIndexPiii:
.text._Z16PrintThreadIndexPiii:
[----:B------:R-:W0:Y:S01]  /*0000*/  LDC R1, c[0x0][0x37c] ;  /* 0x0000df00ff017b82 */ /* 0x000e220000000800 */
[----:B------:R-:W1:Y:S01]  /*0010*/  S2R R16, SR_TID.X ;  /* 0x0000000000107919 */ /* 0x000e620000002100 */
[----:B------:R-:W2:Y:S06]  /*0020*/  LDCU UR6, c[0x0][0x2fc] ;  /* 0x00005f80ff0677ac */ /* 0x000eac0008000800 */
[----:B------:R-:W3:Y:S01]  /*0030*/  LDC.64 R2, c[0x0][0x380] ;  /* 0x0000e000ff027b82 */ /* 0x000ee20000000a00 */
[----:B0-----:R-:W-:Y:S01]  /*0040*/  IADD3 R1, PT, PT, R1, -0x20, RZ ;  /* 0xffffffe001017810 */ /* 0x001fe20007ffe0ff */
[----:B------:R-:W1:Y:S01]  /*0050*/  S2R R18, SR_CTAID.X ;  /* 0x0000000000127919 */ /* 0x000e620000002500 */
[----:B------:R-:W1:Y:S01]  /*0060*/  LDCU UR7, c[0x0][0x360] ;  /* 0x00006c00ff0777ac */ /* 0x000e620008000800 */
[----:B------:R-:W0:Y:S01]  /*0070*/  S2R R17, SR_TID.Y ;  /* 0x0000000000117919 */ /* 0x000e220000002200 */
[----:B------:R-:W0:Y:S01]  /*0080*/  LDCU UR8, c[0x0][0x364] ;  /* 0x00006c80ff0877ac */ /* 0x000e220008000800 */
[----:B------:R-:W0:Y:S01]  /*0090*/  S2R R19, SR_CTAID.Y ;  /* 0x0000000000137919 */ /* 0x000e220000002600 */
[----:B------:R-:W4:Y:S01]  /*00a0*/  LDCU UR9, c[0x0][0x388] ;  /* 0x00007100ff0977ac */ /* 0x000f220008000800 */
[----:B------:R-:W5:Y:S01]  /*00b0*/  LDCU.64 UR4, c[0x0][0x358] ;  /* 0x00006b00ff0477ac */ /* 0x000f620008000a00 */
[----:B-1----:R-:W-:-:S02]  /*00c0*/  IMAD R8, R18, UR7, R16 ;  /* 0x0000000712087c24 */ /* 0x002fc4000f8e0210 */
[----:B0-----:R-:W-:-:S04]  /*00d0*/  IMAD R9, R19, UR8, R17 ;  /* 0x0000000813097c24 */ /* 0x001fc8000f8e0211 */
[----:B----4-:R-:W-:Y:S01]  /*00e0*/  IMAD R10, R9, UR9, R8 ;  /* 0x00000009090a7c24 */ /* 0x010fe2000f8e0208 */
[----:B------:R-:W-:Y:S01]  /*00f0*/  MOV R0, 0x0 ;  /* 0x0000000000007802 */ /* 0x000fe20000000f00 */
[----:B------:R0:W-:Y:S01]  /*0100*/  STL.128 [R1], R16 ;  /* 0x0000001001007387 */ /* 0x0001e20000100c00 */
[----:B------:R-:W1:Y:S01]  /*0110*/  LDCU.64 UR8, c[0x4][0x8] ;  /* 0x01000100ff0877ac */ /* 0x000e620008000a00 */
[----:B---3--:R-:W-:-:S05]  /*0120*/  IMAD.WIDE.U32 R2, R10, 0x4, R2 ;  /* 0x000000040a027825 */ /* 0x008fca00078e0002 */
[----:B-----5:R-:W3:Y:S01]  /*0130*/  LDG.E R11, desc[UR4][R2.64] ;  /* 0x00000004020b7981 */ /* 0x020ee2000c1e1900 */
[----:B------:R-:W4:Y:S01]  /*0140*/  LDCU UR4, c[0x0][0x2f8] ;  /* 0x00005f00ff0477ac */ /* 0x000f220008000800 */
[----:B------:R0:W0:Y:S01]  /*0150*/  LDC.64 R12, c[0x4][R0] ;  /* 0x01000000000c7b82 */ /* 0x0000220000000a00 */
[----:B-1----:R-:W-:Y:S02]  /*0160*/  MOV R4, UR8 ;  /* 0x0000000800047c02 */ /* 0x002fe40008000f00 */
[----:B------:R-:W-:Y:S02]  /*0170*/  MOV R5, UR9 ;  /* 0x0000000900057c02 */ /* 0x000fe40008000f00 */
[----:B----4-:R-:W-:-:S04]  /*0180*/  IADD3 R6, P0, PT, R1, UR4, RZ ;  /* 0x0000000401067c10 */ /* 0x010fc8000ff1e0ff */
[----:B--2---:R-:W-:Y:S01]  /*0190*/  IADD3.X R7, PT, PT, RZ, UR6, RZ, P0, !PT ;  /* 0x00000006ff077c10 */ /* 0x004fe200087fe4ff */
[----:B0--3--:R1:W-:Y:S08]  /*01a0*/  STL.128 [R1+0x10], R8 ;  /* 0x0000100801007387 */ /* 0x0093f00000100c00 */
[----:B------:R-:W-:-:S07]  /*01b0*/  LEPC R20, `(.L_x_0) ;  /* 0x000000001014794e */ /* 0x000fce0000000000 */
[----:B-1----:R-:W-:Y:S05]  /*01c0*/  CALL.ABS.NOINC R12 ;  /* 0x000000000c007343 */ /* 0x002fea0003c00000 */
.L_x_0:
[----:B------:R-:W-:Y:S05]  /*01d0*/  EXIT ;  /* 0x000000000000794d */ /* 0x000fea0003800000 */
.L_x_1:
[----:B------:R-:W-:-:S00]  /*01e0*/  BRA `(.L_x_1) ;  /* 0xfffffffc00fc7947 */ /* 0x000fc0000383ffff */
[----:B------:R-:W-:-:S00]  /*01f0*/  NOP ;  /* 0x0000000000007918 */ /* 0x000fc00000000000 */
        /* <DEDUP_REMOVED lines=8> */
.L_x_2:


//--------------------- .nv.global.init           --------------------------
	.section	.nv.global.init,"aw",@progbits
.nv.global.init:
	.type		$str,@object
	.size		$str,(.L_0 - $str)
$str:
        /*0000*/ 	.byte	0x74, 0x68, 0x72, 0x65, 0x61, 0x64, 0x5f, 0x69, 0x64, 0x3a, 0x28, 0x25, 0x64, 0x2c, 0x20, 0x25
        /*0010*/ 	.byte	0x64, 0x29, 0x20, 0x62, 0x6c, 0x6f, 0x63, 0x6b, 0x5f, 0x69, 0x64, 0x3a, 0x28, 0x25, 0x64, 0x2c
        /*0020*/ 	.byte	0x20, 0x25, 0x64, 0x29, 0x20, 0x63, 0x6f, 0x6f, 0x72, 0x64, 0x69, 0x6e, 0x61, 0x74, 0x65, 0x3a
        /*0030*/ 	.byte	0x28, 0x25, 0x64, 0x2c, 0x20, 0x25, 0x64, 0x29, 0x20, 0x67, 0x6c, 0x6f, 0x62, 0x61, 0x6c, 0x20
        /*0040*/ 	.byte	0x69, 0x6e, 0x64, 0x65, 0x78, 0x3a, 0x25, 0x64, 0x20, 0x69, 0x76, 0x61, 0x6c, 0x3a, 0x25, 0x64
        /*0050*/ 	.byte	0x0a, 0x00
.L_0:


//--------------------- .nv.shared.reserved.0     --------------------------
	.section	.nv.shared.reserved.0,"aw",@nobits
	.weak		__nv_reservedSMEM_offset_0_alias
	.size		__nv_reservedSMEM_offset_0_alias, 0, 64
	.other		__nv_reservedSMEM_offset_0_alias,@"STO_CUDA_RESERVED_SHARED STV_DEFAULT"
__nv_reservedSMEM_offset_0_alias:
	.zero		0
	.zero		64


//--------------------- .nv.constant0._Z16PrintThreadIndexPiii --------------------------
	.section	.nv.constant0._Z16PrintThreadIndexPiii,"a",@progbits
	.sectionflags	@""
	.align	4
.nv.constant0._Z16PrintThreadIndexPiii:
	.zero		912


//--------------------- SYMBOLS --------------------------

	.type		.nv.reservedSmem.offset0,@object
	.size		.nv.reservedSmem.offset0,0x4
	.type		vprintf,@function
